//
// Generated by NVIDIA NVVM Compiler
//
// Compiler Build ID: CL-36424714
// Cuda compilation tools, release 13.0, V13.0.88
// Based on NVVM 20.0.0
//

.version 9.0
.target sm_100
.address_size 64

	// .globl	_Z11PowerKernalPjy
.const .align 4 .b8 ConstArray1[1024];

.visible .entry _Z11PowerKernalPjy(
	.param .u64 .ptr .align 1 _Z11PowerKernalPjy_param_0,
	.param .u64 _Z11PowerKernalPjy_param_1
)
{
	.reg .pred 	%p<7>;
	.reg .b32 	%r<221>;
	.reg .b64 	%rd<125>;

	ld.param.u64 	%rd7, [_Z11PowerKernalPjy_param_0];
	ld.param.u64 	%rd8, [_Z11PowerKernalPjy_param_1];
	setp.eq.s64 	%p1, %rd8, 0;
	mov.b32 	%r220, 0;
	@%p1 bra 	$L__BB0_7;
	add.s64 	%rd9, %rd8, -1;
	shr.u64 	%rd10, %rd9, 2;
	mul.hi.u64 	%rd11, %rd10, 2951479051793528259;
	shr.u64 	%rd12, %rd11, 2;
	mul.lo.s64 	%rd13, %rd12, 100;
	sub.s64 	%rd14, %rd9, %rd13;
	add.s64 	%rd124, %rd14, 1;
	setp.lt.u64 	%p2, %rd8, 100;
	mov.b32 	%r220, 0;
	@%p2 bra 	$L__BB0_4;
	setp.eq.s64 	%p3, %rd124, 100;
	selp.b64 	%rd16, 0, %rd124, %p3;
	sub.s64 	%rd2, %rd8, %rd16;
	mov.b64 	%rd123, 0;
	mov.b32 	%r220, 0;
	mov.u64 	%rd117, ConstArray1;
$L__BB0_3:
	.pragma "nounroll";
	cvta.const.u64 	%rd17, %rd117;
	// begin inline asm
	ld.const.u32 %r12, [%rd17];	
	// end inline asm
	add.s32 	%r112, %r12, %r220;
	// begin inline asm
	ld.const.u32 %r13, [%rd17];	
	// end inline asm
	add.s32 	%r113, %r13, %r112;
	// begin inline asm
	ld.const.u32 %r14, [%rd17];	
	// end inline asm
	add.s32 	%r114, %r14, %r113;
	// begin inline asm
	ld.const.u32 %r15, [%rd17];	
	// end inline asm
	add.s32 	%r115, %r15, %r114;
	// begin inline asm
	ld.const.u32 %r16, [%rd17];	
	// end inline asm
	add.s32 	%r116, %r16, %r115;
	// begin inline asm
	ld.const.u32 %r17, [%rd17];	
	// end inline asm
	add.s32 	%r117, %r17, %r116;
	// begin inline asm
	ld.const.u32 %r18, [%rd17];	
	// end inline asm
	add.s32 	%r118, %r18, %r117;
	// begin inline asm
	ld.const.u32 %r19, [%rd17];	
	// end inline asm
	add.s32 	%r119, %r19, %r118;
	// begin inline asm
	ld.const.u32 %r20, [%rd17];	
	// end inline asm
	add.s32 	%r120, %r20, %r119;
	// begin inline asm
	ld.const.u32 %r21, [%rd17];	
	// end inline asm
	add.s32 	%r121, %r21, %r120;
	// begin inline asm
	ld.const.u32 %r22, [%rd17];	
	// end inline asm
	add.s32 	%r122, %r22, %r121;
	// begin inline asm
	ld.const.u32 %r23, [%rd17];	
	// end inline asm
	add.s32 	%r123, %r23, %r122;
	// begin inline asm
	ld.const.u32 %r24, [%rd17];	
	// end inline asm
	add.s32 	%r124, %r24, %r123;
	// begin inline asm
	ld.const.u32 %r25, [%rd17];	
	// end inline asm
	add.s32 	%r125, %r25, %r124;
	// begin inline asm
	ld.const.u32 %r26, [%rd17];	
	// end inline asm
	add.s32 	%r126, %r26, %r125;
	// begin inline asm
	ld.const.u32 %r27, [%rd17];	
	// end inline asm
	add.s32 	%r127, %r27, %r126;
	// begin inline asm
	ld.const.u32 %r28, [%rd17];	
	// end inline asm
	add.s32 	%r128, %r28, %r127;
	// begin inline asm
	ld.const.u32 %r29, [%rd17];	
	// end inline asm
	add.s32 	%r129, %r29, %r128;
	// begin inline asm
	ld.const.u32 %r30, [%rd17];	
	// end inline asm
	add.s32 	%r130, %r30, %r129;
	// begin inline asm
	ld.const.u32 %r31, [%rd17];	
	// end inline asm
	add.s32 	%r131, %r31, %r130;
	// begin inline asm
	ld.const.u32 %r32, [%rd17];	
	// end inline asm
	add.s32 	%r132, %r32, %r131;
	// begin inline asm
	ld.const.u32 %r33, [%rd17];	
	// end inline asm
	add.s32 	%r133, %r33, %r132;
	// begin inline asm
	ld.const.u32 %r34, [%rd17];	
	// end inline asm
	add.s32 	%r134, %r34, %r133;
	// begin inline asm
	ld.const.u32 %r35, [%rd17];	
	// end inline asm
	add.s32 	%r135, %r35, %r134;
	// begin inline asm
	ld.const.u32 %r36, [%rd17];	
	// end inline asm
	add.s32 	%r136, %r36, %r135;
	// begin inline asm
	ld.const.u32 %r37, [%rd17];	
	// end inline asm
	add.s32 	%r137, %r37, %r136;
	// begin inline asm
	ld.const.u32 %r38, [%rd17];	
	// end inline asm
	add.s32 	%r138, %r38, %r137;
	// begin inline asm
	ld.const.u32 %r39, [%rd17];	
	// end inline asm
	add.s32 	%r139, %r39, %r138;
	// begin inline asm
	ld.const.u32 %r40, [%rd17];	
	// end inline asm
	add.s32 	%r140, %r40, %r139;
	// begin inline asm
	ld.const.u32 %r41, [%rd17];	
	// end inline asm
	add.s32 	%r141, %r41, %r140;
	// begin inline asm
	ld.const.u32 %r42, [%rd17];	
	// end inline asm
	add.s32 	%r142, %r42, %r141;
	// begin inline asm
	ld.const.u32 %r43, [%rd17];	
	// end inline asm
	add.s32 	%r143, %r43, %r142;
	// begin inline asm
	ld.const.u32 %r44, [%rd17];	
	// end inline asm
	add.s32 	%r144, %r44, %r143;
	// begin inline asm
	ld.const.u32 %r45, [%rd17];	
	// end inline asm
	add.s32 	%r145, %r45, %r144;
	// begin inline asm
	ld.const.u32 %r46, [%rd17];	
	// end inline asm
	add.s32 	%r146, %r46, %r145;
	// begin inline asm
	ld.const.u32 %r47, [%rd17];	
	// end inline asm
	add.s32 	%r147, %r47, %r146;
	// begin inline asm
	ld.const.u32 %r48, [%rd17];	
	// end inline asm
	add.s32 	%r148, %r48, %r147;
	// begin inline asm
	ld.const.u32 %r49, [%rd17];	
	// end inline asm
	add.s32 	%r149, %r49, %r148;
	// begin inline asm
	ld.const.u32 %r50, [%rd17];	
	// end inline asm
	add.s32 	%r150, %r50, %r149;
	// begin inline asm
	ld.const.u32 %r51, [%rd17];	
	// end inline asm
	add.s32 	%r151, %r51, %r150;
	// begin inline asm
	ld.const.u32 %r52, [%rd17];	
	// end inline asm
	add.s32 	%r152, %r52, %r151;
	// begin inline asm
	ld.const.u32 %r53, [%rd17];	
	// end inline asm
	add.s32 	%r153, %r53, %r152;
	// begin inline asm
	ld.const.u32 %r54, [%rd17];	
	// end inline asm
	add.s32 	%r154, %r54, %r153;
	// begin inline asm
	ld.const.u32 %r55, [%rd17];	
	// end inline asm
	add.s32 	%r155, %r55, %r154;
	// begin inline asm
	ld.const.u32 %r56, [%rd17];	
	// end inline asm
	add.s32 	%r156, %r56, %r155;
	// begin inline asm
	ld.const.u32 %r57, [%rd17];	
	// end inline asm
	add.s32 	%r157, %r57, %r156;
	// begin inline asm
	ld.const.u32 %r58, [%rd17];	
	// end inline asm
	add.s32 	%r158, %r58, %r157;
	// begin inline asm
	ld.const.u32 %r59, [%rd17];	
	// end inline asm
	add.s32 	%r159, %r59, %r158;
	// begin inline asm
	ld.const.u32 %r60, [%rd17];	
	// end inline asm
	add.s32 	%r160, %r60, %r159;
	// begin inline asm
	ld.const.u32 %r61, [%rd17];	
	// end inline asm
	add.s32 	%r161, %r61, %r160;
	// begin inline asm
	ld.const.u32 %r62, [%rd17];	
	// end inline asm
	add.s32 	%r162, %r62, %r161;
	// begin inline asm
	ld.const.u32 %r63, [%rd17];	
	// end inline asm
	add.s32 	%r163, %r63, %r162;
	// begin inline asm
	ld.const.u32 %r64, [%rd17];	
	// end inline asm
	add.s32 	%r164, %r64, %r163;
	// begin inline asm
	ld.const.u32 %r65, [%rd17];	
	// end inline asm
	add.s32 	%r165, %r65, %r164;
	// begin inline asm
	ld.const.u32 %r66, [%rd17];	
	// end inline asm
	add.s32 	%r166, %r66, %r165;
	// begin inline asm
	ld.const.u32 %r67, [%rd17];	
	// end inline asm
	add.s32 	%r167, %r67, %r166;
	// begin inline asm
	ld.const.u32 %r68, [%rd17];	
	// end inline asm
	add.s32 	%r168, %r68, %r167;
	// begin inline asm
	ld.const.u32 %r69, [%rd17];	
	// end inline asm
	add.s32 	%r169, %r69, %r168;
	// begin inline asm
	ld.const.u32 %r70, [%rd17];	
	// end inline asm
	add.s32 	%r170, %r70, %r169;
	// begin inline asm
	ld.const.u32 %r71, [%rd17];	
	// end inline asm
	add.s32 	%r171, %r71, %r170;
	// begin inline asm
	ld.const.u32 %r72, [%rd17];	
	// end inline asm
	add.s32 	%r172, %r72, %r171;
	// begin inline asm
	ld.const.u32 %r73, [%rd17];	
	// end inline asm
	add.s32 	%r173, %r73, %r172;
	// begin inline asm
	ld.const.u32 %r74, [%rd17];	
	// end inline asm
	add.s32 	%r174, %r74, %r173;
	// begin inline asm
	ld.const.u32 %r75, [%rd17];	
	// end inline asm
	add.s32 	%r175, %r75, %r174;
	// begin inline asm
	ld.const.u32 %r76, [%rd17];	
	// end inline asm
	add.s32 	%r176, %r76, %r175;
	// begin inline asm
	ld.const.u32 %r77, [%rd17];	
	// end inline asm
	add.s32 	%r177, %r77, %r176;
	// begin inline asm
	ld.const.u32 %r78, [%rd17];	
	// end inline asm
	add.s32 	%r178, %r78, %r177;
	// begin inline asm
	ld.const.u32 %r79, [%rd17];	
	// end inline asm
	add.s32 	%r179, %r79, %r178;
	// begin inline asm
	ld.const.u32 %r80, [%rd17];	
	// end inline asm
	add.s32 	%r180, %r80, %r179;
	// begin inline asm
	ld.const.u32 %r81, [%rd17];	
	// end inline asm
	add.s32 	%r181, %r81, %r180;
	// begin inline asm
	ld.const.u32 %r82, [%rd17];	
	// end inline asm
	add.s32 	%r182, %r82, %r181;
	// begin inline asm
	ld.const.u32 %r83, [%rd17];	
	// end inline asm
	add.s32 	%r183, %r83, %r182;
	// begin inline asm
	ld.const.u32 %r84, [%rd17];	
	// end inline asm
	add.s32 	%r184, %r84, %r183;
	// begin inline asm
	ld.const.u32 %r85, [%rd17];	
	// end inline asm
	add.s32 	%r185, %r85, %r184;
	// begin inline asm
	ld.const.u32 %r86, [%rd17];	
	// end inline asm
	add.s32 	%r186, %r86, %r185;
	// begin inline asm
	ld.const.u32 %r87, [%rd17];	
	// end inline asm
	add.s32 	%r187, %r87, %r186;
	// begin inline asm
	ld.const.u32 %r88, [%rd17];	
	// end inline asm
	add.s32 	%r188, %r88, %r187;
	// begin inline asm
	ld.const.u32 %r89, [%rd17];	
	// end inline asm
	add.s32 	%r189, %r89, %r188;
	// begin inline asm
	ld.const.u32 %r90, [%rd17];	
	// end inline asm
	add.s32 	%r190, %r90, %r189;
	// begin inline asm
	ld.const.u32 %r91, [%rd17];	
	// end inline asm
	add.s32 	%r191, %r91, %r190;
	// begin inline asm
	ld.const.u32 %r92, [%rd17];	
	// end inline asm
	add.s32 	%r192, %r92, %r191;
	// begin inline asm
	ld.const.u32 %r93, [%rd17];	
	// end inline asm
	add.s32 	%r193, %r93, %r192;
	// begin inline asm
	ld.const.u32 %r94, [%rd17];	
	// end inline asm
	add.s32 	%r194, %r94, %r193;
	// begin inline asm
	ld.const.u32 %r95, [%rd17];	
	// end inline asm
	add.s32 	%r195, %r95, %r194;
	// begin inline asm
	ld.const.u32 %r96, [%rd17];	
	// end inline asm
	add.s32 	%r196, %r96, %r195;
	// begin inline asm
	ld.const.u32 %r97, [%rd17];	
	// end inline asm
	add.s32 	%r197, %r97, %r196;
	// begin inline asm
	ld.const.u32 %r98, [%rd17];	
	// end inline asm
	add.s32 	%r198, %r98, %r197;
	// begin inline asm
	ld.const.u32 %r99, [%rd17];	
	// end inline asm
	add.s32 	%r199, %r99, %r198;
	// begin inline asm
	ld.const.u32 %r100, [%rd17];	
	// end inline asm
	add.s32 	%r200, %r100, %r199;
	// begin inline asm
	ld.const.u32 %r101, [%rd17];	
	// end inline asm
	add.s32 	%r201, %r101, %r200;
	// begin inline asm
	ld.const.u32 %r102, [%rd17];	
	// end inline asm
	add.s32 	%r202, %r102, %r201;
	// begin inline asm
	ld.const.u32 %r103, [%rd17];	
	// end inline asm
	add.s32 	%r203, %r103, %r202;
	// begin inline asm
	ld.const.u32 %r104, [%rd17];	
	// end inline asm
	add.s32 	%r204, %r104, %r203;
	// begin inline asm
	ld.const.u32 %r105, [%rd17];	
	// end inline asm
	add.s32 	%r205, %r105, %r204;
	// begin inline asm
	ld.const.u32 %r106, [%rd17];	
	// end inline asm
	add.s32 	%r206, %r106, %r205;
	// begin inline asm
	ld.const.u32 %r107, [%rd17];	
	// end inline asm
	add.s32 	%r207, %r107, %r206;
	// begin inline asm
	ld.const.u32 %r108, [%rd17];	
	// end inline asm
	add.s32 	%r208, %r108, %r207;
	// begin inline asm
	ld.const.u32 %r109, [%rd17];	
	// end inline asm
	add.s32 	%r209, %r109, %r208;
	// begin inline asm
	ld.const.u32 %r110, [%rd17];	
	// end inline asm
	add.s32 	%r210, %r110, %r209;
	// begin inline asm
	ld.const.u32 %r111, [%rd17];	
	// end inline asm
	add.s32 	%r220, %r111, %r210;
	add.s64 	%rd123, %rd123, 100;
	setp.ne.s64 	%p4, %rd123, %rd2;
	@%p4 bra 	$L__BB0_3;
$L__BB0_4:
	setp.eq.s64 	%p5, %rd124, 100;
	@%p5 bra 	$L__BB0_7;
	mov.u64 	%rd119, ConstArray1;
$L__BB0_6:
	.pragma "nounroll";
	cvta.const.u64 	%rd118, %rd119;
	// begin inline asm
	ld.const.u32 %r211, [%rd118];	
	// end inline asm
	add.s32 	%r220, %r211, %r220;
	add.s64 	%rd124, %rd124, -1;
	setp.ne.s64 	%p6, %rd124, 0;
	@%p6 bra 	$L__BB0_6;
$L__BB0_7:
	cvta.to.global.u64 	%rd120, %rd7;
	mov.u32 	%r212, %ctaid.x;
	shl.b32 	%r213, %r212, 8;
	mov.u32 	%r214, %tid.x;
	add.s32 	%r215, %r213, %r214;
	mul.wide.s32 	%rd121, %r215, 4;
	add.s64 	%rd122, %rd120, %rd121;
	st.global.u32 	[%rd122], %r220;
	ret;

}


// ===== COMPILED SASS (sm_100) =====

	.target	sm_100

	.elftype	@"ET_EXEC"


//--------------------- .note.nv.tkinfo           --------------------------
	.section	.note.nv.tkinfo,"",@"SHT_NOTE"
	.sectionflags	@"SHF_NOTE_NV_TKINFO"
	.tkinfo
        /*0018*/ 	.word	0x00000002
        /*0030*/ 	.string	""
        /*0030*/ 	.string	"ptxas"
        /*0030*/ 	.string	"Cuda compilation tools, release 13.0, V13.0.88"
        /*0030*/ 	.string	"Build cuda_13.0.r13.0/compiler.36424714_0"
        /*0030*/ 	.string	"-arch sm_100 -m 64 "



//--------------------- .note.nv.cuinfo           --------------------------
	.section	.note.nv.cuinfo,"",@"SHT_NOTE"
	.sectionflags	@"SHF_NOTE_NV_CUINFO"
        /*0018*/ 	.short	0x0002
        /*001a*/ 	.short	0x0064
        /*001c*/ 	.short	0x0082
	.zero		2


//--------------------- .nv.info                  --------------------------
	.section	.nv.info,"",@"SHT_CUDA_INFO"
	.align	4


	//----- nvinfo : EIATTR_REGCOUNT
	.align		4
        /*0000*/ 	.byte	0x04, 0x2f
        /*0002*/ 	.short	(.L_2 - .L_1)
	.align		4
.L_1:
        /*0004*/ 	.word	index@(_Z11PowerKernalPjy)
        /*0008*/ 	.word	0x0000000a


	//----- nvinfo : EIATTR_FRAME_SIZE
	.align		4
.L_2:
        /*000c*/ 	.byte	0x04, 0x11
        /*000e*/ 	.short	(.L_4 - .L_3)
	.align		4
.L_3:
        /*0010*/ 	.word	index@(_Z11PowerKernalPjy)
        /*0014*/ 	.word	0x00000000


	//----- nvinfo : EIATTR_MIN_STACK_SIZE
	.align		4
.L_4:
        /*0018*/ 	.byte	0x04, 0x12
        /*001a*/ 	.short	(.L_6 - .L_5)
	.align		4
.L_5:
        /*001c*/ 	.word	index@(_Z11PowerKernalPjy)
        /*0020*/ 	.word	0x00000000
.L_6:


//--------------------- .nv.compat                --------------------------
	.section	.nv.compat,"",@"SHT_CUDA_COMPAT_INFO"
	.align	4
        /*0000*/ 	.byte	0x02, 0x09, 0x00, 0x00, 0x02, 0x02, 0x01, 0x00, 0x02, 0x05, 0x05, 0x00, 0x03, 0x07, 0x01, 0x01
        /*0010*/ 	.byte	0x02, 0x03, 0x00, 0x00, 0x02, 0x06, 0x01, 0x00, 0x04, 0x0b, 0x08, 0x00, 0x09, 0x00, 0x00, 0x00
        /*0020*/ 	.byte	0x00, 0x00, 0x00, 0x00


//--------------------- .nv.info._Z11PowerKernalPjy --------------------------
	.section	.nv.info._Z11PowerKernalPjy,"",@"SHT_CUDA_INFO"
	.sectionflags	@""
	.align	4


	//----- nvinfo : EIATTR_CUDA_API_VERSION
	.align		4
        /*0000*/ 	.byte	0x04, 0x37
        /*0002*/ 	.short	(.L_8 - .L_7)
.L_7:
        /*0004*/ 	.word	0x00000082


	//----- nvinfo : EIATTR_KPARAM_INFO
	.align		4
.L_8:
        /*0008*/ 	.byte	0x04, 0x17
        /*000a*/ 	.short	(.L_10 - .L_9)
.L_9:
        /*000c*/ 	.word	0x00000000
        /*0010*/ 	.short	0x0001
        /*0012*/ 	.short	0x0008
        /*0014*/ 	.byte	0x00, 0xf0, 0x21, 0x00


	//----- nvinfo : EIATTR_KPARAM_INFO
	.align		4
.L_10:
        /*0018*/ 	.byte	0x04, 0x17
        /*001a*/ 	.short	(.L_12 - .L_11)
.L_11:
        /*001c*/ 	.word	0x00000000
        /*0020*/ 	.short	0x0000
        /*0022*/ 	.short	0x0000
        /*0024*/ 	.byte	0x00, 0xf5, 0x21, 0x00


	//----- nvinfo : EIATTR_SPARSE_MMA_MASK
	.align		4
.L_12:
        /*0028*/ 	.byte	0x03, 0x50
        /*002a*/ 	.short	0x0000


	//----- nvinfo : EIATTR_MAXREG_COUNT
	.align		4
        /*002c*/ 	.byte	0x03, 0x1b
        /*002e*/ 	.short	0x00ff


	//----- nvinfo : EIATTR_MERCURY_ISA_VERSION
	.align		4
        /*0030*/ 	.byte	0x03, 0x5f
        /*0032*/ 	.short	0x0101


	//----- nvinfo : EIATTR_VRC_CTA_INIT_COUNT
	.align		4
        /*0034*/ 	.byte	0x02, 0x4a
	.zero		1
	.zero		1


	//----- nvinfo : EIATTR_EXIT_INSTR_OFFSETS
	.align		4
        /*0038*/ 	.byte	0x04, 0x1c
        /*003a*/ 	.short	(.L_14 - .L_13)


	//   ....[0]....
.L_13:
        /*003c*/ 	.word	0x00000700


	//----- nvinfo : EIATTR_CBANK_PARAM_SIZE
	.align		4
.L_14:
        /*0040*/ 	.byte	0x03, 0x19
        /*0042*/ 	.short	0x0010


	//----- nvinfo : EIATTR_PARAM_CBANK
	.align		4
        /*0044*/ 	.byte	0x04, 0x0a
        /*0046*/ 	.short	(.L_16 - .L_15)
	.align		4
.L_15:
        /*0048*/ 	.word	index@(.nv.constant0._Z11PowerKernalPjy)
        /*004c*/ 	.short	0x0380
        /*004e*/ 	.short	0x0010


	//----- nvinfo : EIATTR_SW_WAR
	.align		4
.L_16:
        /*0050*/ 	.byte	0x04, 0x36
        /*0052*/ 	.short	(.L_18 - .L_17)
.L_17:
        /*0054*/ 	.word	0x00000008
.L_18:


//--------------------- .nv.callgraph             --------------------------
	.section	.nv.callgraph,"",@"SHT_CUDA_CALLGRAPH"
	.align	4
	.sectionentsize	8
	.align		4
        /*0000*/ 	.word	0x00000000
	.align		4
        /*0004*/ 	.word	0xffffffff
	.align		4
        /*0008*/ 	.word	0x00000000
	.align		4
        /*000c*/ 	.word	0xfffffffe
	.align		4
        /*0010*/ 	.word	0x00000000
	.align		4
        /*0014*/ 	.word	0xfffffffd
	.align		4
        /*0018*/ 	.word	0x00000000
	.align		4
        /*001c*/ 	.word	0xfffffffc


//--------------------- .nv.constant3             --------------------------
	.section	.nv.constant3,"a",@progbits
	.align	4
.nv.constant3:
	.type		ConstArray1,@object
	.size		ConstArray1,(.L_0 - ConstArray1)
ConstArray1:
	.zero		1024
.L_0:


//--------------------- .text._Z11PowerKernalPjy  --------------------------
	.section	.text._Z11PowerKernalPjy,"ax",@progbits
	.align	128
        .global         _Z11PowerKernalPjy
        .type           _Z11PowerKernalPjy,@function
        .size           _Z11PowerKernalPjy,(.L_x_5 - _Z11PowerKernalPjy)
        .other          _Z11PowerKernalPjy,@"STO_CUDA_ENTRY STV_DEFAULT"
_Z11PowerKernalPjy:
.text._Z11PowerKernalPjy:
[----:B------:R-:W-:Y:S01]  /*0000*/  LDC R1, c[0x0][0x37c] ;  /* 0x0000df00ff017b82 */ /* 0x000fe20000000800 */
[----:B------:R-:W0:Y:S01]  /*0010*/  LDCU.64 UR14, c[0x0][0x388] ;  /* 0x00007100ff0e77ac */ /* 0x000e220008000a00 */
[----:B------:R-:W-:Y:S01]  /*0020*/  IMAD.MOV.U32 R5, RZ, RZ, RZ ;  /* 0x000000ffff057224 */ /* 0x000fe200078e00ff */
[----:B------:R-:W1:Y:S01]  /*0030*/  LDCU.64 UR16, c[0x0][0x358] ;  /* 0x00006b00ff1077ac */ /* 0x000e620008000a00 */
[----:B0-----:R-:W-:-:S04]  /*0040*/  UISETP.NE.U32.AND UP0, UPT, UR14, URZ, UPT ;  /* 0x000000ff0e00728c */ /* 0x001fc8000bf05070 */
[----:B------:R-:W-:-:S09]  /*0050*/  UISETP.NE.AND.EX UP0, UPT, UR15, URZ, UPT, UP0 ;  /* 0x000000ff0f00728c */ /* 0x000fd2000bf05300 */
[----:B-1----:R-:W-:Y:S05]  /*0060*/  BRA.U !UP0, `(.L_x_0) ;  /* 0x00000005088c7547 */ /* 0x002fea000b800000 */
[----:B------:R-:W-:Y:S01]  /*0070*/  UIADD3 UR10, UP0, UPT, UR14, -0x1, URZ ;  /* 0xffffffff0e0a7890 */ /* 0x000fe2000ff1e0ff */
[----:B------:R-:W-:Y:S01]  /*0080*/  IMAD.MOV.U32 R5, RZ, RZ, RZ ;  /* 0x000000ffff057224 */ /* 0x000fe200078e00ff */
[----:B------:R-:W-:Y:S02]  /*0090*/  UISETP.GE.U32.AND UP1, UPT, UR14, 0x64, UPT ;  /* 0x000000640e00788c */ /* 0x000fe4000bf26070 */
[----:B------:R-:W-:Y:S02]  /*00a0*/  UIADD3.X UR11, UPT, UPT, UR15, -0x1, URZ, UP0, !UPT ;  /* 0xffffffff0f0b7890 */ /* 0x000fe400087fe4ff */
[----:B------:R-:W-:Y:S02]  /*00b0*/  UISETP.GE.U32.AND.EX UP1, UPT, UR15, URZ, UPT, UP1 ;  /* 0x000000ff0f00728c */ /* 0x000fe4000bf26110 */
[----:B------:R-:W-:Y:S02]  /*00c0*/  USHF.R.U32.HI UR12, URZ, 0x2, UR11 ;  /* 0x00000002ff0c7899 */ /* 0x000fe4000801160b */
[----:B------:R-:W-:-:S02]  /*00d0*/  USHF.R.U64 UR8, UR10, 0x2, UR11 ;  /* 0x000000020a087899 */ /* 0x000fc4000800120b */
[----:B------:R-:W-:-:S04]  /*00e0*/  UIMAD.WIDE.U32 UR4, UR12, 0x5c28f5c3, URZ ;  /* 0x5c28f5c30c0478a5 */ /* 0x000fc8000f8e00ff */
[----:B------:R-:W-:Y:S02]  /*00f0*/  UIMAD.WIDE.U32 UR6, UP0, UR8, 0x28f5c28f, UR4 ;  /* 0x28f5c28f080678a5 */ /* 0x000fe4000f800004 */
[----:B------:R-:W-:Y:S02]  /*0100*/  UIMAD.WIDE.U32 UR4, UR8, 0x5c28f5c3, URZ ;  /* 0x5c28f5c3080478a5 */ /* 0x000fe4000f8e00ff */
[----:B------:R-:W-:Y:S02]  /*0110*/  UIADD3.X UR9, UPT, UPT, URZ, URZ, URZ, UP0, !UPT ;  /* 0x000000ffff097290 */ /* 0x000fe400087fe4ff */
[----:B------:R-:W-:Y:S01]  /*0120*/  UIADD3 URZ, UP0, UPT, UR5, UR6, URZ ;  /* 0x0000000605ff7290 */ /* 0x000fe2000ff1e0ff */
[----:B------:R-:W-:-:S03]  /*0130*/  UMOV UR8, UR7 ;  /* 0x0000000700087c82 */ /* 0x000fc60008000000 */
[----:B------:R-:W-:-:S04]  /*0140*/  UIMAD.WIDE.U32.X UR4, UR12, 0x28f5c28f, UR8, UP0 ;  /* 0x28f5c28f0c0478a5 */ /* 0x000fc800080e0408 */
[----:B------:R-:W-:Y:S02]  /*0150*/  USHF.R.U64 UR7, UR4, 0x2, UR5 ;  /* 0x0000000204077899 */ /* 0x000fe40008001205 */
[----:B------:R-:W-:Y:S02]  /*0160*/  USHF.R.U32.HI UR6, URZ, 0x2, UR5 ;  /* 0x00000002ff067899 */ /* 0x000fe40008011605 */
[----:B------:R-:W-:Y:S02]  /*0170*/  UIMAD.WIDE.U32 UR4, UR7, -0x64, UR10 ;  /* 0xffffff9c070478a5 */ /* 0x000fe4000f8e000a */
[----:B------:R-:W-:-:S04]  /*0180*/  UIMAD UR6, UR6, -0x64, URZ ;  /* 0xffffff9c060678a4 */ /* 0x000fc8000f8e02ff */
[----:B------:R-:W-:Y:S02]  /*0190*/  UIADD3 UR7, UPT, UPT, UR5, -UR7, UR6 ;  /* 0x8000000705077290 */ /* 0x000fe4000fffe006 */
[----:B------:R-:W-:-:S04]  /*01a0*/  UIADD3 UR6, UP0, UPT, UR4, 0x1, URZ ;  /* 0x0000000104067890 */ /* 0x000fc8000ff1e0ff */
[----:B------:R-:W-:Y:S02]  /*01b0*/  UIADD3.X UR7, UPT, UPT, URZ, UR7, URZ, UP0, !UPT ;  /* 0x00000007ff077290 */ /* 0x000fe400087fe4ff */
[----:B------:R-:W-:-:S04]  /*01c0*/  UISETP.NE.U32.AND UP0, UPT, UR6, 0x64, UPT ;  /* 0x000000640600788c */ /* 0x000fc8000bf05070 */
[----:B------:R-:W-:Y:S01]  /*01d0*/  UISETP.NE.AND.EX UP0, UPT, UR7, URZ, UPT, UP0 ;  /* 0x000000ff0700728c */ /* 0x000fe2000bf05300 */
[----:B------:R-:W-:Y:S10]  /*01e0*/  BRA.U !UP1, `(.L_x_1) ;  /* 0x0000000509087547 */ /* 0x000ff4000b800000 */
[----:B------:R-:W0:Y:S01]  /*01f0*/  LDC.64 R2, c[0x0][0x120] ;  /* 0x00004800ff027b82 */ /* 0x000e220000000a00 */
[----:B------:R-:W-:Y:S01]  /*0200*/  UISETP.NE.U32.AND UP1, UPT, UR6, 0x64, UPT ;  /* 0x000000640600788c */ /* 0x000fe2000bf25070 */
[----:B------:R-:W-:-:S03]  /*0210*/  IMAD.MOV.U32 R5, RZ, RZ, RZ ;  /* 0x000000ffff057224 */ /* 0x000fc600078e00ff */
[----:B------:R-:W-:-:S04]  /*0220*/  UISETP.NE.AND.EX UP1, UPT, UR7, URZ, UPT, UP1 ;  /* 0x000000ff0700728c */ /* 0x000fc8000bf25310 */
[----:B------:R-:W-:Y:S02]  /*0230*/  USEL UR4, UR6, URZ, UP1 ;  /* 0x000000ff06047287 */ /* 0x000fe40008800000 */
[----:B------:R-:W-:Y:S02]  /*0240*/  USEL UR5, UR7, URZ, UP1 ;  /* 0x000000ff07057287 */ /* 0x000fe40008800000 */
[----:B------:R-:W-:-:S03]  /*0250*/  UIADD3 UR14, UP1, UPT, -UR4, UR14, URZ ;  /* 0x0000000e040e7290 */ /* 0x000fc6000ff3e1ff */
[----:B------:R-:W-:Y:S01]  /*0260*/  UMOV UR4, URZ ;  /* 0x000000ff00047c82 */ /* 0x000fe20008000000 */
[----:B------:R-:W-:-:S03]  /*0270*/  UIADD3.X UR15, UPT, UPT, ~UR5, UR15, URZ, UP1, !UPT ;  /* 0x0000000f050f7290 */ /* 0x000fc60008ffe5ff */
[----:B------:R-:W-:Y:S01]  /*0280*/  UMOV UR5, URZ ;  /* 0x000000ff00057c82 */ /* 0x000fe20008000000 */
[----:B0-----:R0:W1:Y:S08]  /*0290*/  LDC R0, c[0x3][R2] ;  /* 0x00c0000002007b82 */ /* 0x0010700000000800 */
.L_x_2:
[----:B-1----:R-:W-:Y:S01]  /*02a0*/  IADD3 R5, PT, PT, R0, R0, R5 ;  /* 0x0000000000057210 */ /* 0x002fe20007ffe005 */
[----:B------:R-:W-:-:S03]  /*02b0*/  UIADD3 UR4, UP1, UPT, UR4, 0x64, URZ ;  /* 0x0000006404047890 */ /* 0x000fc6000ff3e0ff */
[CC--:B------:R-:W-:Y:S01]  /*02c0*/  IADD3 R5, PT, PT, R0.reuse, R0.reuse, R5 ;  /* 0x0000000000057210 */ /* 0x0c0fe20007ffe005 */
[----:B------:R-:W-:Y:S02]  /*02d0*/  UIADD3.X UR5, UPT, UPT, URZ, UR5, URZ, UP1, !UPT ;  /* 0x00000005ff057290 */ /* 0x000fe40008ffe4ff */
[----:B------:R-:W-:Y:S01]  /*02e0*/  UISETP.NE.U32.AND UP1, UPT, UR4, UR14, UPT ;  /* 0x0000000e0400728c */ /* 0x000fe2000bf25070 */
[----:B------:R-:W-:-:S03]  /*02f0*/  IADD3 R5, PT, PT, R0, R0, R5 ;  /* 0x0000000000057210 */ /* 0x000fc60007ffe005 */
[----:B------:R-:W-:Y:S01]  /*0300*/  UISETP.NE.AND.EX UP1, UPT, UR5, UR15, UPT, UP1 ;  /* 0x0000000f0500728c */ /* 0x000fe2000bf25310 */
[----:B------:R-:W-:-:S04]  /*0310*/  IADD3 R5, PT, PT, R0, R0, R5 ;  /* 0x0000000000057210 */ /* 0x000fc80007ffe005 */
        /* <DEDUP_REMOVED lines=45> */
[----:B------:R-:W-:Y:S01]  /*05f0*/  IADD3 R5, PT, PT, R0, R0, R5 ;  /* 0x0000000000057210 */ /* 0x000fe20007ffe005 */
[----:B------:R-:W-:Y:S06]  /*0600*/  BRA.U UP1, `(.L_x_2) ;  /* 0xfffffffd01247547 */ /* 0x000fec000b83ffff */
.L_x_1:
[----:B------:R-:W-:Y:S05]  /*0610*/  BRA.U !UP0, `(.L_x_0) ;  /* 0x0000000108207547 */ /* 0x000fea000b800000 */
[----:B0-----:R-:W0:Y:S08]  /*0620*/  LDC.64 R2, c[0x0][0x120] ;  /* 0x00004800ff027b82 */ /* 0x001e300000000a00 */
[----:B0-----:R-:W0:Y:S02]  /*0630*/  LDC R2, c[0x3][R2] ;  /* 0x00c0000002027b82 */ /* 0x001e240000000800 */
.L_x_3:
[----:B------:R-:W-:Y:S01]  /*0640*/  UIADD3 UR6, UP0, UPT, UR6, -0x1, URZ ;  /* 0xffffffff06067890 */ /* 0x000fe2000ff1e0ff */
[----:B0-----:R-:W-:-:S03]  /*0650*/  IMAD.IADD R5, R2, 0x1, R5 ;  /* 0x0000000102057824 */ /* 0x001fc600078e0205 */
[----:B------:R-:W-:Y:S02]  /*0660*/  UIADD3.X UR7, UPT, UPT, UR7, -0x1, URZ, UP0, !UPT ;  /* 0xffffffff07077890 */ /* 0x000fe400087fe4ff */
[----:B------:R-:W-:-:S04]  /*0670*/  UISETP.NE.U32.AND UP0, UPT, UR6, URZ, UPT ;  /* 0x000000ff0600728c */ /* 0x000fc8000bf05070 */
[----:B------:R-:W-:-:S09]  /*0680*/  UISETP.NE.AND.EX UP0, UPT, UR7, URZ, UPT, UP0 ;  /* 0x000000ff0700728c */ /* 0x000fd2000bf05300 */
[----:B------:R-:W-:Y:S05]  /*0690*/  BRA.U UP0, `(.L_x_3) ;  /* 0xfffffffd00e87547 */ /* 0x000fea000b83ffff */
.L_x_0:
[----:B------:R-:W1:Y:S01]  /*06a0*/  S2R R7, SR_CTAID.X ;  /* 0x0000000000077919 */ /* 0x000e620000002500 */
[----:B0-----:R-:W0:Y:S01]  /*06b0*/  LDC.64 R2, c[0x0][0x380] ;  /* 0x0000e000ff027b82 */ /* 0x001e220000000a00 */
[----:B------:R-:W1:Y:S02]  /*06c0*/  S2R R0, SR_TID.X ;  /* 0x0000000000007919 */ /* 0x000e640000002100 */
[----:B-1----:R-:W-:-:S04]  /*06d0*/  IMAD R7, R7, 0x100, R0 ;  /* 0x0000010007077824 */ /* 0x002fc800078e0200 */
[----:B0-----:R-:W-:-:S05]  /*06e0*/  IMAD.WIDE R2, R7, 0x4, R2 ;  /* 0x0000000407027825 */ /* 0x001fca00078e0202 */
[----:B------:R-:W-:Y:S01]  /*06f0*/  STG.E desc[UR16][R2.64], R5 ;  /* 0x0000000502007986 */ /* 0x000fe2000c101910 */
[----:B------:R-:W-:Y:S05]  /*0700*/  EXIT ;  /* 0x000000000000794d */ /* 0x000fea0003800000 */
.L_x_4:
[----:B------:R-:W-:-:S00]  /*0710*/  BRA `(.L_x_4) ;  /* 0xfffffffc00fc7947 */ /* 0x000fc0000383ffff */
[----:B------:R-:W-:-:S00]  /*0720*/  NOP ;  /* 0x0000000000007918 */ /* 0x000fc00000000000 */
        /* <DEDUP_REMOVED lines=13> */
.L_x_5:


//--------------------- .nv.shared.reserved.0     --------------------------
	.section	.nv.shared.reserved.0,"aw",@nobits
	.weak		__nv_reservedSMEM_offset_0_alias
	.size		__nv_reservedSMEM_offset_0_alias, 0, 64
	.other		__nv_reservedSMEM_offset_0_alias,@"STO_CUDA_RESERVED_SHARED STV_DEFAULT"
__nv_reservedSMEM_offset_0_alias:
	.zero		0
	.zero		64


//--------------------- .nv.constant0._Z11PowerKernalPjy --------------------------
	.section	.nv.constant0._Z11PowerKernalPjy,"a",@progbits
	.sectionflags	@""
	.align	4
.nv.constant0._Z11PowerKernalPjy:
	.zero		912


//--------------------- SYMBOLS --------------------------

	.type		.nv.reservedSmem.offset0,@object
	.size		.nv.reservedSmem.offset0,0x4
